//
// Generated by NVIDIA NVVM Compiler
//
// Compiler Build ID: CL-36424714
// Cuda compilation tools, release 13.0, V13.0.88
// Based on NVVM 20.0.0
//

.version 9.0
.target sm_100
.address_size 64

	// .globl	_Z20computeMovingAveragePfS_ii

.visible .entry _Z20computeMovingAveragePfS_ii(
	.param .u64 .ptr .align 1 _Z20computeMovingAveragePfS_ii_param_0,
	.param .u64 .ptr .align 1 _Z20computeMovingAveragePfS_ii_param_1,
	.param .u32 _Z20computeMovingAveragePfS_ii_param_2,
	.param .u32 _Z20computeMovingAveragePfS_ii_param_3
)
{
	.reg .pred 	%p<5>;
	.reg .b32 	%r<14>;
	.reg .b32 	%f<5>;
	.reg .b64 	%rd<7>;

	ld.param.u64 	%rd3, [_Z20computeMovingAveragePfS_ii_param_0];
	ld.param.u32 	%r5, [_Z20computeMovingAveragePfS_ii_param_2];
	cvta.to.global.u64 	%rd1, %rd3;
	mov.u32 	%r6, %ntid.x;
	mov.u32 	%r7, %ctaid.x;
	mov.u32 	%r8, %tid.x;
	mad.lo.s32 	%r1, %r6, %r7, %r8;
	shr.u32 	%r9, %r5, 31;
	add.s32 	%r10, %r5, %r9;
	shr.s32 	%r13, %r10, 1;
	mul.wide.s32 	%rd4, %r1, 4;
	add.s64 	%rd2, %rd1, %rd4;
$L__BB0_1:
	setp.ge.s32 	%p1, %r1, %r13;
	@%p1 bra 	$L__BB0_4;
	mul.wide.s32 	%rd5, %r13, 4;
	add.s64 	%rd6, %rd2, %rd5;
	ld.global.f32 	%f1, [%rd6];
	ld.global.f32 	%f3, [%rd2];
	setp.leu.f32 	%p2, %f1, %f3;
	@%p2 bra 	$L__BB0_4;
	st.global.f32 	[%rd2], %f1;
$L__BB0_4:
	bar.sync 	0;
	and.b32  	%r11, %r13, 1;
	add.s32 	%r12, %r11, %r13;
	shr.s32 	%r13, %r12, 1;
	setp.gt.s32 	%p3, %r13, 1;
	@%p3 bra 	$L__BB0_1;
	bar.sync 	0;
	ld.global.f32 	%f2, [%rd1+4];
	ld.global.f32 	%f4, [%rd1];
	setp.leu.f32 	%p4, %f2, %f4;
	@%p4 bra 	$L__BB0_7;
	st.global.f32 	[%rd1], %f2;
$L__BB0_7:
	ret;

}


// ===== COMPILED SASS (sm_100) =====

	.target	sm_100

	.elftype	@"ET_EXEC"


//--------------------- .note.nv.tkinfo           --------------------------
	.section	.note.nv.tkinfo,"",@"SHT_NOTE"
	.sectionflags	@"SHF_NOTE_NV_TKINFO"
	.tkinfo
        /*0018*/ 	.word	0x00000002
        /*0030*/ 	.string	""
        /*0030*/ 	.string	"ptxas"
        /*0030*/ 	.string	"Cuda compilation tools, release 13.0, V13.0.88"
        /*0030*/ 	.string	"Build cuda_13.0.r13.0/compiler.36424714_0"
        /*0030*/ 	.string	"-arch sm_100 -m 64 "



//--------------------- .note.nv.cuinfo           --------------------------
	.section	.note.nv.cuinfo,"",@"SHT_NOTE"
	.sectionflags	@"SHF_NOTE_NV_CUINFO"
        /*0018*/ 	.short	0x0002
        /*001a*/ 	.short	0x0064
        /*001c*/ 	.short	0x0082
	.zero		2


//--------------------- .nv.info                  --------------------------
	.section	.nv.info,"",@"SHT_CUDA_INFO"
	.align	4


	//----- nvinfo : EIATTR_REGCOUNT
	.align		4
        /*0000*/ 	.byte	0x04, 0x2f
        /*0002*/ 	.short	(.L_1 - .L_0)
	.align		4
.L_0:
        /*0004*/ 	.word	index@(_Z20computeMovingAveragePfS_ii)
        /*0008*/ 	.word	0x0000000c


	//----- nvinfo : EIATTR_FRAME_SIZE
	.align		4
.L_1:
        /*000c*/ 	.byte	0x04, 0x11
        /*000e*/ 	.short	(.L_3 - .L_2)
	.align		4
.L_2:
        /*0010*/ 	.word	index@(_Z20computeMovingAveragePfS_ii)
        /*0014*/ 	.word	0x00000000


	//----- nvinfo : EIATTR_MIN_STACK_SIZE
	.align		4
.L_3:
        /*0018*/ 	.byte	0x04, 0x12
        /*001a*/ 	.short	(.L_5 - .L_4)
	.align		4
.L_4:
        /*001c*/ 	.word	index@(_Z20computeMovingAveragePfS_ii)
        /*0020*/ 	.word	0x00000000
.L_5:


//--------------------- .nv.compat                --------------------------
	.section	.nv.compat,"",@"SHT_CUDA_COMPAT_INFO"
	.align	4
        /*0000*/ 	.byte	0x02, 0x09, 0x00, 0x00, 0x02, 0x02, 0x01, 0x00, 0x02, 0x05, 0x05, 0x00, 0x03, 0x07, 0x01, 0x01
        /*0010*/ 	.byte	0x02, 0x03, 0x00, 0x00, 0x02, 0x06, 0x01, 0x00, 0x04, 0x0b, 0x08, 0x00, 0x09, 0x00, 0x00, 0x00
        /*0020*/ 	.byte	0x00, 0x00, 0x00, 0x00


//--------------------- .nv.info._Z20computeMovingAveragePfS_ii --------------------------
	.section	.nv.info._Z20computeMovingAveragePfS_ii,"",@"SHT_CUDA_INFO"
	.sectionflags	@""
	.align	4


	//----- nvinfo : EIATTR_CUDA_API_VERSION
	.align		4
        /*0000*/ 	.byte	0x04, 0x37
        /*0002*/ 	.short	(.L_7 - .L_6)
.L_6:
        /*0004*/ 	.word	0x00000082


	//----- nvinfo : EIATTR_KPARAM_INFO
	.align		4
.L_7:
        /*0008*/ 	.byte	0x04, 0x17
        /*000a*/ 	.short	(.L_9 - .L_8)
.L_8:
        /*000c*/ 	.word	0x00000000
        /*0010*/ 	.short	0x0003
        /*0012*/ 	.short	0x0014
        /*0014*/ 	.byte	0x00, 0xf0, 0x11, 0x00


	//----- nvinfo : EIATTR_KPARAM_INFO
	.align		4
.L_9:
        /*0018*/ 	.byte	0x04, 0x17
        /*001a*/ 	.short	(.L_11 - .L_10)
.L_10:
        /*001c*/ 	.word	0x00000000
        /*0020*/ 	.short	0x0002
        /*0022*/ 	.short	0x0010
        /*0024*/ 	.byte	0x00, 0xf0, 0x11, 0x00


	//----- nvinfo : EIATTR_KPARAM_INFO
	.align		4
.L_11:
        /*0028*/ 	.byte	0x04, 0x17
        /*002a*/ 	.short	(.L_13 - .L_12)
.L_12:
        /*002c*/ 	.word	0x00000000
        /*0030*/ 	.short	0x0001
        /*0032*/ 	.short	0x0008
        /*0034*/ 	.byte	0x00, 0xf5, 0x21, 0x00


	//----- nvinfo : EIATTR_KPARAM_INFO
	.align		4
.L_13:
        /*0038*/ 	.byte	0x04, 0x17
        /*003a*/ 	.short	(.L_15 - .L_14)
.L_14:
        /*003c*/ 	.word	0x00000000
        /*0040*/ 	.short	0x0000
        /*0042*/ 	.short	0x0000
        /*0044*/ 	.byte	0x00, 0xf5, 0x21, 0x00


	//----- nvinfo : EIATTR_SPARSE_MMA_MASK
	.align		4
.L_15:
        /*0048*/ 	.byte	0x03, 0x50
        /*004a*/ 	.short	0x0000


	//----- nvinfo : EIATTR_MAXREG_COUNT
	.align		4
        /*004c*/ 	.byte	0x03, 0x1b
        /*004e*/ 	.short	0x00ff


	//----- nvinfo : EIATTR_NUM_BARRIERS
	.align		4
        /*0050*/ 	.byte	0x02, 0x4c
        /*0052*/ 	.byte	0x01
	.zero		1


	//----- nvinfo : EIATTR_MERCURY_ISA_VERSION
	.align		4
        /*0054*/ 	.byte	0x03, 0x5f
        /*0056*/ 	.short	0x0101


	//----- nvinfo : EIATTR_VRC_CTA_INIT_COUNT
	.align		4
        /*0058*/ 	.byte	0x02, 0x4a
	.zero		1
	.zero		1


	//----- nvinfo : EIATTR_EXIT_INSTR_OFFSETS
	.align		4
        /*005c*/ 	.byte	0x04, 0x1c
        /*005e*/ 	.short	(.L_17 - .L_16)


	//   ....[0]....
.L_16:
        /*0060*/ 	.word	0x00000200


	//   ....[1]....
        /*0064*/ 	.word	0x00000220


	//----- nvinfo : EIATTR_CRS_STACK_SIZE
	.align		4
.L_17:
        /*0068*/ 	.byte	0x04, 0x1e
        /*006a*/ 	.short	(.L_19 - .L_18)
.L_18:
        /*006c*/ 	.word	0x00000000


	//----- nvinfo : EIATTR_CBANK_PARAM_SIZE
	.align		4
.L_19:
        /*0070*/ 	.byte	0x03, 0x19
        /*0072*/ 	.short	0x0018


	//----- nvinfo : EIATTR_PARAM_CBANK
	.align		4
        /*0074*/ 	.byte	0x04, 0x0a
        /*0076*/ 	.short	(.L_21 - .L_20)
	.align		4
.L_20:
        /*0078*/ 	.word	index@(.nv.constant0._Z20computeMovingAveragePfS_ii)
        /*007c*/ 	.short	0x0380
        /*007e*/ 	.short	0x0018


	//----- nvinfo : EIATTR_SW_WAR
	.align		4
.L_21:
        /*0080*/ 	.byte	0x04, 0x36
        /*0082*/ 	.short	(.L_23 - .L_22)
.L_22:
        /*0084*/ 	.word	0x00000008
.L_23:


//--------------------- .nv.callgraph             --------------------------
	.section	.nv.callgraph,"",@"SHT_CUDA_CALLGRAPH"
	.align	4
	.sectionentsize	8
	.align		4
        /*0000*/ 	.word	0x00000000
	.align		4
        /*0004*/ 	.word	0xffffffff
	.align		4
        /*0008*/ 	.word	0x00000000
	.align		4
        /*000c*/ 	.word	0xfffffffe
	.align		4
        /*0010*/ 	.word	0x00000000
	.align		4
        /*0014*/ 	.word	0xfffffffd
	.align		4
        /*0018*/ 	.word	0x00000000
	.align		4
        /*001c*/ 	.word	0xfffffffc


//--------------------- .text._Z20computeMovingAveragePfS_ii --------------------------
	.section	.text._Z20computeMovingAveragePfS_ii,"ax",@progbits
	.align	128
        .global         _Z20computeMovingAveragePfS_ii
        .type           _Z20computeMovingAveragePfS_ii,@function
        .size           _Z20computeMovingAveragePfS_ii,(.L_x_4 - _Z20computeMovingAveragePfS_ii)
        .other          _Z20computeMovingAveragePfS_ii,@"STO_CUDA_ENTRY STV_DEFAULT"
_Z20computeMovingAveragePfS_ii:
.text._Z20computeMovingAveragePfS_ii:
[----:B------:R-:W-:Y:S01]  /*0000*/  LDC R1, c[0x0][0x37c] ;  /* 0x0000df00ff017b82 */ /* 0x000fe20000000800 */
[----:B------:R-:W0:Y:S01]  /*0010*/  S2R R7, SR_CTAID.X ;  /* 0x0000000000077919 */ /* 0x000e220000002500 */
[----:B------:R-:W1:Y:S06]  /*0020*/  LDCU UR4, c[0x0][0x390] ;  /* 0x00007200ff0477ac */ /* 0x000e6c0008000800 */
[----:B------:R-:W2:Y:S01]  /*0030*/  LDC.64 R2, c[0x0][0x380] ;  /* 0x0000e000ff027b82 */ /* 0x000ea20000000a00 */
[----:B------:R-:W0:Y:S01]  /*0040*/  S2R R0, SR_TID.X ;  /* 0x0000000000007919 */ /* 0x000e220000002100 */
[----:B------:R-:W0:Y:S01]  /*0050*/  LDCU UR5, c[0x0][0x360] ;  /* 0x00006c00ff0577ac */ /* 0x000e220008000800 */
[----:B------:R-:W3:Y:S01]  /*0060*/  LDCU.64 UR6, c[0x0][0x358] ;  /* 0x00006b00ff0677ac */ /* 0x000ee20008000a00 */
[----:B-1----:R-:W-:-:S04]  /*0070*/  ULEA.HI UR4, UR4, UR4, URZ, 0x1 ;  /* 0x0000000404047291 */ /* 0x002fc8000f8f08ff */
[----:B------:R-:W-:Y:S01]  /*0080*/  USHF.R.S32.HI UR4, URZ, 0x1, UR4 ;  /* 0x00000001ff047899 */ /* 0x000fe20008011404 */
[----:B0-----:R-:W-:-:S05]  /*0090*/  IMAD R7, R7, UR5, R0 ;  /* 0x0000000507077c24 */ /* 0x001fca000f8e0200 */
[----:B------:R-:W-:Y:S02]  /*00a0*/  IMAD.U32 R0, RZ, RZ, UR4 ;  /* 0x00000004ff007e24 */ /* 0x000fe4000f8e00ff */
[----:B--23--:R-:W-:-:S07]  /*00b0*/  IMAD.WIDE R2, R7, 0x4, R2 ;  /* 0x0000000407027825 */ /* 0x00cfce00078e0202 */
.L_x_2:
[----:B------:R-:W-:Y:S01]  /*00c0*/  ISETP.GE.AND P0, PT, R7, R0, PT ;  /* 0x000000000700720c */ /* 0x000fe20003f06270 */
[----:B------:R-:W-:Y:S01]  /*00d0*/  BSSY.RECONVERGENT B0, `(.L_x_0) ;  /* 0x0000008000007945 */ /* 0x000fe20003800200 */
[----:B------:R-:W-:-:S11]  /*00e0*/  LOP3.LUT R9, R0, 0x1, RZ, 0xc0, !PT ;  /* 0x0000000100097812 */ /* 0x000fd600078ec0ff */
[----:B0-----:R-:W-:Y:S05]  /*00f0*/  @P0 BRA `(.L_x_1) ;  /* 0x0000000000140947 */ /* 0x001fea0003800000 */
[----:B------:R-:W-:Y:S01]  /*0100*/  IMAD.WIDE R4, R0, 0x4, R2 ;  /* 0x0000000400047825 */ /* 0x000fe200078e0202 */
[----:B------:R-:W2:Y:S05]  /*0110*/  LDG.E R6, desc[UR6][R2.64] ;  /* 0x0000000602067981 */ /* 0x000eaa000c1e1900 */
[----:B------:R-:W2:Y:S02]  /*0120*/  LDG.E R5, desc[UR6][R4.64] ;  /* 0x0000000604057981 */ /* 0x000ea4000c1e1900 */
[----:B--2---:R-:W-:-:S13]  /*0130*/  FSETP.GT.AND P0, PT, R5, R6, PT ;  /* 0x000000060500720b */ /* 0x004fda0003f04000 */
[----:B------:R0:W-:Y:S02]  /*0140*/  @P0 STG.E desc[UR6][R2.64], R5 ;  /* 0x0000000502000986 */ /* 0x0001e4000c101906 */
.L_x_1:
[----:B------:R-:W-:Y:S05]  /*0150*/  BSYNC.RECONVERGENT B0 ;  /* 0x0000000000007941 */ /* 0x000fea0003800200 */
.L_x_0:
[----:B------:R-:W-:Y:S01]  /*0160*/  IMAD.IADD R0, R9, 0x1, R0 ;  /* 0x0000000109007824 */ /* 0x000fe200078e0200 */
[----:B------:R-:W-:Y:S04]  /*0170*/  BAR.SYNC.DEFER_BLOCKING 0x0 ;  /* 0x0000000000007b1d */ /* 0x000fe80000010000 */
[----:B------:R-:W-:-:S04]  /*0180*/  SHF.R.S32.HI R0, RZ, 0x1, R0 ;  /* 0x00000001ff007819 */ /* 0x000fc80000011400 */
[----:B------:R-:W-:-:S13]  /*0190*/  ISETP.GT.AND P0, PT, R0, 0x1, PT ;  /* 0x000000010000780c */ /* 0x000fda0003f04270 */
[----:B------:R-:W-:Y:S05]  /*01a0*/  @P0 BRA `(.L_x_2) ;  /* 0xfffffffc00c40947 */ /* 0x000fea000383ffff */
[----:B0-----:R-:W0:Y:S08]  /*01b0*/  LDC.64 R2, c[0x0][0x380] ;  /* 0x0000e000ff027b82 */ /* 0x001e300000000a00 */
[----:B------:R-:W-:Y:S06]  /*01c0*/  BAR.SYNC.DEFER_BLOCKING 0x0 ;  /* 0x0000000000007b1d */ /* 0x000fec0000010000 */
[----:B0-----:R-:W2:Y:S04]  /*01d0*/  LDG.E R5, desc[UR6][R2.64+0x4] ;  /* 0x0000040602057981 */ /* 0x001ea8000c1e1900 */
[----:B------:R-:W2:Y:S02]  /*01e0*/  LDG.E R0, desc[UR6][R2.64] ;  /* 0x0000000602007981 */ /* 0x000ea4000c1e1900 */
[----:B--2---:R-:W-:-:S13]  /*01f0*/  FSETP.GT.AND P0, PT, R5, R0, PT ;  /* 0x000000000500720b */ /* 0x004fda0003f04000 */
[----:B------:R-:W-:Y:S05]  /*0200*/  @!P0 EXIT ;  /* 0x000000000000894d */ /* 0x000fea0003800000 */
[----:B------:R-:W-:Y:S01]  /*0210*/  STG.E desc[UR6][R2.64], R5 ;  /* 0x0000000502007986 */ /* 0x000fe2000c101906 */
[----:B------:R-:W-:Y:S05]  /*0220*/  EXIT ;  /* 0x000000000000794d */ /* 0x000fea0003800000 */
.L_x_3:
[----:B------:R-:W-:-:S00]  /*0230*/  BRA `(.L_x_3) ;  /* 0xfffffffc00fc7947 */ /* 0x000fc0000383ffff */
[----:B------:R-:W-:-:S00]  /*0240*/  NOP ;  /* 0x0000000000007918 */ /* 0x000fc00000000000 */
        /* <DEDUP_REMOVED lines=11> */
.L_x_4:


//--------------------- .nv.shared.reserved.0     --------------------------
	.section	.nv.shared.reserved.0,"aw",@nobits
	.weak		__nv_reservedSMEM_offset_0_alias
	.size		__nv_reservedSMEM_offset_0_alias, 0, 64
	.other		__nv_reservedSMEM_offset_0_alias,@"STO_CUDA_RESERVED_SHARED STV_DEFAULT"
__nv_reservedSMEM_offset_0_alias:
	.zero		0
	.zero		64


//--------------------- .nv.constant0._Z20computeMovingAveragePfS_ii --------------------------
	.section	.nv.constant0._Z20computeMovingAveragePfS_ii,"a",@progbits
	.sectionflags	@""
	.align	4
.nv.constant0._Z20computeMovingAveragePfS_ii:
	.zero		920


//--------------------- SYMBOLS --------------------------

	.type		.nv.reservedSmem.offset0,@object
	.size		.nv.reservedSmem.offset0,0x4
